//
// Generated by NVIDIA NVVM Compiler
//
// Compiler Build ID: CL-36424714
// Cuda compilation tools, release 13.0, V13.0.88
// Based on NVVM 20.0.0
//

.version 9.0
.target sm_100
.address_size 64

	// .globl	_Z3addPiPKiS1_
.extern .func  (.param .b32 func_retval0) vprintf
(
	.param .b64 vprintf_param_0,
	.param .b64 vprintf_param_1
)
;
.global .align 1 .b8 $str[38] = {66, 108, 111, 99, 107, 58, 32, 37, 100, 44, 32, 84, 104, 114, 101, 97, 100, 58, 32, 37, 100, 44, 32, 66, 108, 111, 99, 107, 32, 68, 105, 109, 58, 32, 37, 100, 10};

.visible .entry _Z3addPiPKiS1_(
	.param .u64 .ptr .align 1 _Z3addPiPKiS1__param_0,
	.param .u64 .ptr .align 1 _Z3addPiPKiS1__param_1,
	.param .u64 .ptr .align 1 _Z3addPiPKiS1__param_2
)
{
	.local .align 8 .b8 	__local_depot0[16];
	.reg .b64 	%SP;
	.reg .b64 	%SPL;
	.reg .b32 	%r<9>;
	.reg .b64 	%rd<15>;

	mov.u64 	%SPL, __local_depot0;
	cvta.local.u64 	%SP, %SPL;
	ld.param.u64 	%rd1, [_Z3addPiPKiS1__param_0];
	ld.param.u64 	%rd2, [_Z3addPiPKiS1__param_1];
	ld.param.u64 	%rd3, [_Z3addPiPKiS1__param_2];
	cvta.to.global.u64 	%rd4, %rd1;
	cvta.to.global.u64 	%rd5, %rd3;
	cvta.to.global.u64 	%rd6, %rd2;
	add.u64 	%rd7, %SP, 0;
	add.u64 	%rd8, %SPL, 0;
	mov.u32 	%r1, %tid.x;
	mov.u32 	%r2, %ctaid.x;
	mov.u32 	%r3, %ntid.x;
	st.local.v2.u32 	[%rd8], {%r1, %r2};
	st.local.u32 	[%rd8+8], %r3;
	mov.u64 	%rd9, $str;
	cvta.global.u64 	%rd10, %rd9;
	{ // callseq 0, 0
	.param .b64 param0;
	st.param.b64 	[param0], %rd10;
	.param .b64 param1;
	st.param.b64 	[param1], %rd7;
	.param .b32 retval0;
	call.uni (retval0), 
	vprintf, 
	(
	param0, 
	param1
	);
	ld.param.b32 	%r4, [retval0];
	} // callseq 0
	mul.wide.u32 	%rd11, %r1, 4;
	add.s64 	%rd12, %rd6, %rd11;
	ld.global.u32 	%r6, [%rd12];
	add.s64 	%rd13, %rd5, %rd11;
	ld.global.u32 	%r7, [%rd13];
	add.s32 	%r8, %r7, %r6;
	add.s64 	%rd14, %rd4, %rd11;
	st.global.u32 	[%rd14], %r8;
	ret;

}


// ===== COMPILED SASS (sm_100) =====

	.target	sm_100

	.elftype	@"ET_EXEC"


//--------------------- .note.nv.tkinfo           --------------------------
	.section	.note.nv.tkinfo,"",@"SHT_NOTE"
	.sectionflags	@"SHF_NOTE_NV_TKINFO"
	.tkinfo
        /*0018*/ 	.word	0x00000002
        /*0030*/ 	.string	""
        /*0030*/ 	.string	"ptxas"
        /*0030*/ 	.string	"Cuda compilation tools, release 13.0, V13.0.88"
        /*0030*/ 	.string	"Build cuda_13.0.r13.0/compiler.36424714_0"
        /*0030*/ 	.string	"-arch sm_100 -m 64 "



//--------------------- .note.nv.cuinfo           --------------------------
	.section	.note.nv.cuinfo,"",@"SHT_NOTE"
	.sectionflags	@"SHF_NOTE_NV_CUINFO"
        /*0018*/ 	.short	0x0002
        /*001a*/ 	.short	0x0064
        /*001c*/ 	.short	0x0082
	.zero		2


//--------------------- .nv.info                  --------------------------
	.section	.nv.info,"",@"SHT_CUDA_INFO"
	.align	4


	//----- nvinfo : EIATTR_REGCOUNT
	.align		4
        /*0000*/ 	.byte	0x04, 0x2f
        /*0002*/ 	.short	(.L_2 - .L_1)
	.align		4
.L_1:
        /*0004*/ 	.word	index@(_Z3addPiPKiS1_)
        /*0008*/ 	.word	0x00000018


	//----- nvinfo : EIATTR_FRAME_SIZE
	.align		4
.L_2:
        /*000c*/ 	.byte	0x04, 0x11
        /*000e*/ 	.short	(.L_4 - .L_3)
	.align		4
.L_3:
        /*0010*/ 	.word	index@(_Z3addPiPKiS1_)
        /*0014*/ 	.word	0x00000010


	//----- nvinfo : EIATTR_MIN_STACK_SIZE
	.align		4
.L_4:
        /*0018*/ 	.byte	0x04, 0x12
        /*001a*/ 	.short	(.L_6 - .L_5)
	.align		4
.L_5:
        /*001c*/ 	.word	index@(_Z3addPiPKiS1_)
        /*0020*/ 	.word	0x00000010
.L_6:


//--------------------- .nv.compat                --------------------------
	.section	.nv.compat,"",@"SHT_CUDA_COMPAT_INFO"
	.align	4
        /*0000*/ 	.byte	0x02, 0x09, 0x00, 0x00, 0x02, 0x02, 0x01, 0x00, 0x02, 0x05, 0x05, 0x00, 0x03, 0x07, 0x01, 0x01
        /*0010*/ 	.byte	0x02, 0x03, 0x00, 0x00, 0x02, 0x06, 0x01, 0x00, 0x04, 0x0b, 0x08, 0x00, 0x09, 0x00, 0x00, 0x00
        /*0020*/ 	.byte	0x00, 0x00, 0x00, 0x00


//--------------------- .nv.info._Z3addPiPKiS1_   --------------------------
	.section	.nv.info._Z3addPiPKiS1_,"",@"SHT_CUDA_INFO"
	.sectionflags	@""
	.align	4


	//----- nvinfo : EIATTR_CUDA_API_VERSION
	.align		4
        /*0000*/ 	.byte	0x04, 0x37
        /*0002*/ 	.short	(.L_8 - .L_7)
.L_7:
        /*0004*/ 	.word	0x00000082


	//----- nvinfo : EIATTR_KPARAM_INFO
	.align		4
.L_8:
        /*0008*/ 	.byte	0x04, 0x17
        /*000a*/ 	.short	(.L_10 - .L_9)
.L_9:
        /*000c*/ 	.word	0x00000000
        /*0010*/ 	.short	0x0002
        /*0012*/ 	.short	0x0010
        /*0014*/ 	.byte	0x00, 0xf5, 0x21, 0x00


	//----- nvinfo : EIATTR_KPARAM_INFO
	.align		4
.L_10:
        /*0018*/ 	.byte	0x04, 0x17
        /*001a*/ 	.short	(.L_12 - .L_11)
.L_11:
        /*001c*/ 	.word	0x00000000
        /*0020*/ 	.short	0x0001
        /*0022*/ 	.short	0x0008
        /*0024*/ 	.byte	0x00, 0xf5, 0x21, 0x00


	//----- nvinfo : EIATTR_KPARAM_INFO
	.align		4
.L_12:
        /*0028*/ 	.byte	0x04, 0x17
        /*002a*/ 	.short	(.L_14 - .L_13)
.L_13:
        /*002c*/ 	.word	0x00000000
        /*0030*/ 	.short	0x0000
        /*0032*/ 	.short	0x0000
        /*0034*/ 	.byte	0x00, 0xf5, 0x21, 0x00


	//----- nvinfo : EIATTR_SPARSE_MMA_MASK
	.align		4
.L_14:
        /*0038*/ 	.byte	0x03, 0x50
        /*003a*/ 	.short	0x0000


	//----- nvinfo : EIATTR_MAXREG_COUNT
	.align		4
        /*003c*/ 	.byte	0x03, 0x1b
        /*003e*/ 	.short	0x00ff


	//----- nvinfo : EIATTR_EXTERNS
	.align		4
        /*0040*/ 	.byte	0x04, 0x0f
        /*0042*/ 	.short	(.L_16 - .L_15)


	//   ....[0]....
	.align		4
.L_15:
        /*0044*/ 	.word	index@(vprintf)


	//----- nvinfo : EIATTR_MERCURY_ISA_VERSION
	.align		4
.L_16:
        /*0048*/ 	.byte	0x03, 0x5f
        /*004a*/ 	.short	0x0101


	//----- nvinfo : EIATTR_VRC_CTA_INIT_COUNT
	.align		4
        /*004c*/ 	.byte	0x02, 0x4a
	.zero		1
	.zero		1


	//----- nvinfo : EIATTR_SYSCALL_OFFSETS
	.align		4
        /*0050*/ 	.byte	0x04, 0x46
        /*0052*/ 	.short	(.L_18 - .L_17)


	//   ....[0]....
.L_17:
        /*0054*/ 	.word	0x00000120


	//----- nvinfo : EIATTR_EXIT_INSTR_OFFSETS
	.align		4
.L_18:
        /*0058*/ 	.byte	0x04, 0x1c
        /*005a*/ 	.short	(.L_20 - .L_19)


	//   ....[0]....
.L_19:
        /*005c*/ 	.word	0x000001d0


	//----- nvinfo : EIATTR_CBANK_PARAM_SIZE
	.align		4
.L_20:
        /*0060*/ 	.byte	0x03, 0x19
        /*0062*/ 	.short	0x0018


	//----- nvinfo : EIATTR_PARAM_CBANK
	.align		4
        /*0064*/ 	.byte	0x04, 0x0a
        /*0066*/ 	.short	(.L_22 - .L_21)
	.align		4
.L_21:
        /*0068*/ 	.word	index@(.nv.constant0._Z3addPiPKiS1_)
        /*006c*/ 	.short	0x0380
        /*006e*/ 	.short	0x0018


	//----- nvinfo : EIATTR_SW_WAR
	.align		4
.L_22:
        /*0070*/ 	.byte	0x04, 0x36
        /*0072*/ 	.short	(.L_24 - .L_23)
.L_23:
        /*0074*/ 	.word	0x00000008
.L_24:


//--------------------- .nv.callgraph             --------------------------
	.section	.nv.callgraph,"",@"SHT_CUDA_CALLGRAPH"
	.align	4
	.sectionentsize	8
	.align		4
        /*0000*/ 	.word	0x00000000
	.align		4
        /*0004*/ 	.word	0xffffffff
	.align		4
        /*0008*/ 	.word	index@(_Z3addPiPKiS1_)
	.align		4
        /*000c*/ 	.word	index@(vprintf)
	.align		4
        /*0010*/ 	.word	0x00000000
	.align		4
        /*0014*/ 	.word	0xfffffffe
	.align		4
        /*0018*/ 	.word	0x00000000
	.align		4
        /*001c*/ 	.word	0xfffffffd
	.align		4
        /*0020*/ 	.word	0x00000000
	.align		4
        /*0024*/ 	.word	0xfffffffc


//--------------------- .nv.constant4             --------------------------
	.section	.nv.constant4,"a",@progbits
	.align	8
	.align		8
.nv.constant4:
        /*0000*/ 	.dword	vprintf
	.align		8
        /*0008*/ 	.dword	$str


//--------------------- .text._Z3addPiPKiS1_      --------------------------
	.section	.text._Z3addPiPKiS1_,"ax",@progbits
	.align	128
        .global         _Z3addPiPKiS1_
        .type           _Z3addPiPKiS1_,@function
        .size           _Z3addPiPKiS1_,(.L_x_2 - _Z3addPiPKiS1_)
        .other          _Z3addPiPKiS1_,@"STO_CUDA_ENTRY STV_DEFAULT"
_Z3addPiPKiS1_:
.text._Z3addPiPKiS1_:
[----:B------:R-:W0:Y:S01]  /*0000*/  LDC R1, c[0x0][0x37c] ;  /* 0x0000df00ff017b82 */ /* 0x000e220000000800 */
[----:B------:R-:W1:Y:S01]  /*0010*/  S2R R2, SR_TID.X ;  /* 0x0000000000027919 */ /* 0x000e620000002100 */
[----:B------:R-:W2:Y:S06]  /*0020*/  LDCU UR5, c[0x0][0x2fc] ;  /* 0x00005f80ff0577ac */ /* 0x000eac0008000800 */
[----:B------:R-:W3:Y:S01]  /*0030*/  LDC R10, c[0x0][0x360] ;  /* 0x0000d800ff0a7b82 */ /* 0x000ee20000000800 */
[----:B0-----:R-:W-:Y:S01]  /*0040*/  IADD3 R1, PT, PT, R1, -0x10, RZ ;  /* 0xfffffff001017810 */ /* 0x001fe20007ffe0ff */
[----:B------:R-:W1:Y:S01]  /*0050*/  S2R R3, SR_CTAID.X ;  /* 0x0000000000037919 */ /* 0x000e620000002500 */
[----:B------:R-:W-:Y:S01]  /*0060*/  MOV R0, 0x0 ;  /* 0x0000000000007802 */ /* 0x000fe20000000f00 */
[----:B------:R-:W0:Y:S04]  /*0070*/  LDCU UR4, c[0x0][0x2f8] ;  /* 0x00005f00ff0477ac */ /* 0x000e280008000800 */
[----:B------:R4:W4:Y:S01]  /*0080*/  LDC.64 R8, c[0x4][R0] ;  /* 0x0100000000087b82 */ /* 0x0009220000000a00 */
[----:B------:R-:W5:Y:S01]  /*0090*/  LDCU.64 UR6, c[0x4][0x8] ;  /* 0x01000100ff0677ac */ /* 0x000f620008000a00 */
[----:B------:R-:W1:Y:S01]  /*00a0*/  LDCU.64 UR36, c[0x0][0x358] ;  /* 0x00006b00ff2477ac */ /* 0x000e620008000a00 */
[----:B0-----:R-:W-:Y:S01]  /*00b0*/  IADD3 R6, P0, PT, R1, UR4, RZ ;  /* 0x0000000401067c10 */ /* 0x001fe2000ff1e0ff */
[----:B---3--:R0:W-:Y:S03]  /*00c0*/  STL [R1+0x8], R10 ;  /* 0x0000080a01007387 */ /* 0x0081e60000100800 */
[----:B--2---:R-:W-:Y:S01]  /*00d0*/  IADD3.X R7, PT, PT, RZ, UR5, RZ, P0, !PT ;  /* 0x00000005ff077c10 */ /* 0x004fe200087fe4ff */
[----:B-----5:R-:W-:Y:S01]  /*00e0*/  IMAD.U32 R5, RZ, RZ, UR7 ;  /* 0x00000007ff057e24 */ /* 0x020fe2000f8e00ff */
[----:B------:R-:W-:Y:S01]  /*00f0*/  MOV R4, UR6 ;  /* 0x0000000600047c02 */ /* 0x000fe20008000f00 */
[----:B-1----:R0:W-:Y:S06]  /*0100*/  STL.64 [R1], R2 ;  /* 0x0000000201007387 */ /* 0x0021ec0000100a00 */
[----:B------:R-:W-:-:S07]  /*0110*/  LEPC R20, `(.L_x_0) ;  /* 0x000000001014794e */ /* 0x000fce0000000000 */
[----:B0---4-:R-:W-:Y:S05]  /*0120*/  CALL.ABS.NOINC R8 ;  /* 0x0000000008007343 */ /* 0x011fea0003c00000 */
.L_x_0:
[----:B------:R-:W0:Y:S08]  /*0130*/  LDC.64 R4, c[0x0][0x388] ;  /* 0x0000e200ff047b82 */ /* 0x000e300000000a00 */
[----:B------:R-:W1:Y:S08]  /*0140*/  LDC.64 R6, c[0x0][0x390] ;  /* 0x0000e400ff067b82 */ /* 0x000e700000000a00 */
[----:B------:R-:W2:Y:S01]  /*0150*/  LDC.64 R8, c[0x0][0x380] ;  /* 0x0000e000ff087b82 */ /* 0x000ea20000000a00 */
[----:B0-----:R-:W-:-:S06]  /*0160*/  IMAD.WIDE.U32 R4, R2, 0x4, R4 ;  /* 0x0000000402047825 */ /* 0x001fcc00078e0004 */
[----:B------:R-:W3:Y:S01]  /*0170*/  LDG.E R4, desc[UR36][R4.64] ;  /* 0x0000002404047981 */ /* 0x000ee2000c1e1900 */
[----:B-1----:R-:W-:-:S06]  /*0180*/  IMAD.WIDE.U32 R6, R2, 0x4, R6 ;  /* 0x0000000402067825 */ /* 0x002fcc00078e0006 */
[----:B------:R-:W3:Y:S01]  /*0190*/  LDG.E R7, desc[UR36][R6.64] ;  /* 0x0000002406077981 */ /* 0x000ee2000c1e1900 */
[----:B--2---:R-:W-:-:S04]  /*01a0*/  IMAD.WIDE.U32 R2, R2, 0x4, R8 ;  /* 0x0000000402027825 */ /* 0x004fc800078e0008 */
[----:B---3--:R-:W-:-:S05]  /*01b0*/  IMAD.IADD R9, R4, 0x1, R7 ;  /* 0x0000000104097824 */ /* 0x008fca00078e0207 */
[----:B------:R-:W-:Y:S01]  /*01c0*/  STG.E desc[UR36][R2.64], R9 ;  /* 0x0000000902007986 */ /* 0x000fe2000c101924 */
[----:B------:R-:W-:Y:S05]  /*01d0*/  EXIT ;  /* 0x000000000000794d */ /* 0x000fea0003800000 */
.L_x_1:
[----:B------:R-:W-:-:S00]  /*01e0*/  BRA `(.L_x_1) ;  /* 0xfffffffc00fc7947 */ /* 0x000fc0000383ffff */
[----:B------:R-:W-:-:S00]  /*01f0*/  NOP ;  /* 0x0000000000007918 */ /* 0x000fc00000000000 */
        /* <DEDUP_REMOVED lines=8> */
.L_x_2:


//--------------------- .nv.global.init           --------------------------
	.section	.nv.global.init,"aw",@progbits
.nv.global.init:
	.type		$str,@object
	.size		$str,(.L_0 - $str)
$str:
        /*0000*/ 	.byte	0x42, 0x6c, 0x6f, 0x63, 0x6b, 0x3a, 0x20, 0x25, 0x64, 0x2c, 0x20, 0x54, 0x68, 0x72, 0x65, 0x61
        /*0010*/ 	.byte	0x64, 0x3a, 0x20, 0x25, 0x64, 0x2c, 0x20, 0x42, 0x6c, 0x6f, 0x63, 0x6b, 0x20, 0x44, 0x69, 0x6d
        /*0020*/ 	.byte	0x3a, 0x20, 0x25, 0x64, 0x0a, 0x00
.L_0:


//--------------------- .nv.shared.reserved.0     --------------------------
	.section	.nv.shared.reserved.0,"aw",@nobits
	.weak		__nv_reservedSMEM_offset_0_alias
	.size		__nv_reservedSMEM_offset_0_alias, 0, 64
	.other		__nv_reservedSMEM_offset_0_alias,@"STO_CUDA_RESERVED_SHARED STV_DEFAULT"
__nv_reservedSMEM_offset_0_alias:
	.zero		0
	.zero		64


//--------------------- .nv.constant0._Z3addPiPKiS1_ --------------------------
	.section	.nv.constant0._Z3addPiPKiS1_,"a",@progbits
	.sectionflags	@""
	.align	4
.nv.constant0._Z3addPiPKiS1_:
	.zero		920


//--------------------- SYMBOLS --------------------------

	.type		.nv.reservedSmem.offset0,@object
	.size		.nv.reservedSmem.offset0,0x4
	.type		vprintf,@function
